//
// Generated by NVIDIA NVVM Compiler
//
// Compiler Build ID: CL-36424714
// Cuda compilation tools, release 13.0, V13.0.88
// Based on NVVM 20.0.0
//

.version 9.0
.target sm_100
.address_size 64

	// .globl	_Z10elu_kernelPKfPfif

.visible .entry _Z10elu_kernelPKfPfif(
	.param .u64 .ptr .align 1 _Z10elu_kernelPKfPfif_param_0,
	.param .u64 .ptr .align 1 _Z10elu_kernelPKfPfif_param_1,
	.param .u32 _Z10elu_kernelPKfPfif_param_2,
	.param .f32 _Z10elu_kernelPKfPfif_param_3
)
{
	.reg .pred 	%p<3>;
	.reg .b32 	%r<8>;
	.reg .b32 	%f<18>;
	.reg .b64 	%rd<9>;

	ld.param.u64 	%rd1, [_Z10elu_kernelPKfPfif_param_0];
	ld.param.u64 	%rd2, [_Z10elu_kernelPKfPfif_param_1];
	ld.param.u32 	%r2, [_Z10elu_kernelPKfPfif_param_2];
	ld.param.f32 	%f4, [_Z10elu_kernelPKfPfif_param_3];
	mov.u32 	%r3, %ctaid.x;
	mov.u32 	%r4, %ntid.x;
	mov.u32 	%r5, %tid.x;
	mad.lo.s32 	%r1, %r3, %r4, %r5;
	setp.ge.s32 	%p1, %r1, %r2;
	@%p1 bra 	$L__BB0_4;
	cvta.to.global.u64 	%rd3, %rd1;
	mul.wide.s32 	%rd4, %r1, 4;
	add.s64 	%rd5, %rd3, %rd4;
	ld.global.f32 	%f17, [%rd5];
	setp.gt.f32 	%p2, %f17, 0f00000000;
	@%p2 bra 	$L__BB0_3;
	fma.rn.f32 	%f5, %f17, 0f3BBB989D, 0f3F000000;
	cvt.sat.f32.f32 	%f6, %f5;
	mov.f32 	%f7, 0f4B400001;
	mov.f32 	%f8, 0f437C0000;
	fma.rm.f32 	%f9, %f6, %f8, %f7;
	add.f32 	%f10, %f9, 0fCB40007F;
	neg.f32 	%f11, %f10;
	fma.rn.f32 	%f12, %f17, 0f3FB8AA3B, %f11;
	fma.rn.f32 	%f13, %f17, 0f32A57060, %f12;
	mov.b32 	%r6, %f9;
	shl.b32 	%r7, %r6, 23;
	mov.b32 	%f14, %r7;
	ex2.approx.ftz.f32 	%f15, %f13;
	fma.rn.f32 	%f16, %f15, %f14, 0fBF800000;
	mul.f32 	%f17, %f4, %f16;
$L__BB0_3:
	cvta.to.global.u64 	%rd6, %rd2;
	add.s64 	%rd8, %rd6, %rd4;
	st.global.f32 	[%rd8], %f17;
$L__BB0_4:
	ret;

}


// ===== COMPILED SASS (sm_100) =====

	.target	sm_100

	.elftype	@"ET_EXEC"


//--------------------- .note.nv.tkinfo           --------------------------
	.section	.note.nv.tkinfo,"",@"SHT_NOTE"
	.sectionflags	@"SHF_NOTE_NV_TKINFO"
	.tkinfo
        /*0018*/ 	.word	0x00000002
        /*0030*/ 	.string	""
        /*0030*/ 	.string	"ptxas"
        /*0030*/ 	.string	"Cuda compilation tools, release 13.0, V13.0.88"
        /*0030*/ 	.string	"Build cuda_13.0.r13.0/compiler.36424714_0"
        /*0030*/ 	.string	"-arch sm_100 -m 64 "



//--------------------- .note.nv.cuinfo           --------------------------
	.section	.note.nv.cuinfo,"",@"SHT_NOTE"
	.sectionflags	@"SHF_NOTE_NV_CUINFO"
        /*0018*/ 	.short	0x0002
        /*001a*/ 	.short	0x0064
        /*001c*/ 	.short	0x0082
	.zero		2


//--------------------- .nv.info                  --------------------------
	.section	.nv.info,"",@"SHT_CUDA_INFO"
	.align	4


	//----- nvinfo : EIATTR_REGCOUNT
	.align		4
        /*0000*/ 	.byte	0x04, 0x2f
        /*0002*/ 	.short	(.L_1 - .L_0)
	.align		4
.L_0:
        /*0004*/ 	.word	index@(_Z10elu_kernelPKfPfif)
        /*0008*/ 	.word	0x0000000a


	//----- nvinfo : EIATTR_FRAME_SIZE
	.align		4
.L_1:
        /*000c*/ 	.byte	0x04, 0x11
        /*000e*/ 	.short	(.L_3 - .L_2)
	.align		4
.L_2:
        /*0010*/ 	.word	index@(_Z10elu_kernelPKfPfif)
        /*0014*/ 	.word	0x00000000


	//----- nvinfo : EIATTR_MIN_STACK_SIZE
	.align		4
.L_3:
        /*0018*/ 	.byte	0x04, 0x12
        /*001a*/ 	.short	(.L_5 - .L_4)
	.align		4
.L_4:
        /*001c*/ 	.word	index@(_Z10elu_kernelPKfPfif)
        /*0020*/ 	.word	0x00000000
.L_5:


//--------------------- .nv.compat                --------------------------
	.section	.nv.compat,"",@"SHT_CUDA_COMPAT_INFO"
	.align	4
        /*0000*/ 	.byte	0x02, 0x09, 0x00, 0x00, 0x02, 0x02, 0x01, 0x00, 0x02, 0x05, 0x05, 0x00, 0x03, 0x07, 0x01, 0x01
        /*0010*/ 	.byte	0x02, 0x03, 0x00, 0x00, 0x02, 0x06, 0x01, 0x00, 0x04, 0x0b, 0x08, 0x00, 0x09, 0x00, 0x00, 0x00
        /*0020*/ 	.byte	0x00, 0x00, 0x00, 0x00


//--------------------- .nv.info._Z10elu_kernelPKfPfif --------------------------
	.section	.nv.info._Z10elu_kernelPKfPfif,"",@"SHT_CUDA_INFO"
	.sectionflags	@""
	.align	4


	//----- nvinfo : EIATTR_CUDA_API_VERSION
	.align		4
        /*0000*/ 	.byte	0x04, 0x37
        /*0002*/ 	.short	(.L_7 - .L_6)
.L_6:
        /*0004*/ 	.word	0x00000082


	//----- nvinfo : EIATTR_KPARAM_INFO
	.align		4
.L_7:
        /*0008*/ 	.byte	0x04, 0x17
        /*000a*/ 	.short	(.L_9 - .L_8)
.L_8:
        /*000c*/ 	.word	0x00000000
        /*0010*/ 	.short	0x0003
        /*0012*/ 	.short	0x0014
        /*0014*/ 	.byte	0x00, 0xf0, 0x11, 0x00


	//----- nvinfo : EIATTR_KPARAM_INFO
	.align		4
.L_9:
        /*0018*/ 	.byte	0x04, 0x17
        /*001a*/ 	.short	(.L_11 - .L_10)
.L_10:
        /*001c*/ 	.word	0x00000000
        /*0020*/ 	.short	0x0002
        /*0022*/ 	.short	0x0010
        /*0024*/ 	.byte	0x00, 0xf0, 0x11, 0x00


	//----- nvinfo : EIATTR_KPARAM_INFO
	.align		4
.L_11:
        /*0028*/ 	.byte	0x04, 0x17
        /*002a*/ 	.short	(.L_13 - .L_12)
.L_12:
        /*002c*/ 	.word	0x00000000
        /*0030*/ 	.short	0x0001
        /*0032*/ 	.short	0x0008
        /*0034*/ 	.byte	0x00, 0xf5, 0x21, 0x00


	//----- nvinfo : EIATTR_KPARAM_INFO
	.align		4
.L_13:
        /*0038*/ 	.byte	0x04, 0x17
        /*003a*/ 	.short	(.L_15 - .L_14)
.L_14:
        /*003c*/ 	.word	0x00000000
        /*0040*/ 	.short	0x0000
        /*0042*/ 	.short	0x0000
        /*0044*/ 	.byte	0x00, 0xf5, 0x21, 0x00


	//----- nvinfo : EIATTR_SPARSE_MMA_MASK
	.align		4
.L_15:
        /*0048*/ 	.byte	0x03, 0x50
        /*004a*/ 	.short	0x0000


	//----- nvinfo : EIATTR_MAXREG_COUNT
	.align		4
        /*004c*/ 	.byte	0x03, 0x1b
        /*004e*/ 	.short	0x00ff


	//----- nvinfo : EIATTR_MERCURY_ISA_VERSION
	.align		4
        /*0050*/ 	.byte	0x03, 0x5f
        /*0052*/ 	.short	0x0101


	//----- nvinfo : EIATTR_VRC_CTA_INIT_COUNT
	.align		4
        /*0054*/ 	.byte	0x02, 0x4a
	.zero		1
	.zero		1


	//----- nvinfo : EIATTR_EXIT_INSTR_OFFSETS
	.align		4
        /*0058*/ 	.byte	0x04, 0x1c
        /*005a*/ 	.short	(.L_17 - .L_16)


	//   ....[0]....
.L_16:
        /*005c*/ 	.word	0x00000070


	//   ....[1]....
        /*0060*/ 	.word	0x000001f0


	//----- nvinfo : EIATTR_CRS_STACK_SIZE
	.align		4
.L_17:
        /*0064*/ 	.byte	0x04, 0x1e
        /*0066*/ 	.short	(.L_19 - .L_18)
.L_18:
        /*0068*/ 	.word	0x00000000


	//----- nvinfo : EIATTR_CBANK_PARAM_SIZE
	.align		4
.L_19:
        /*006c*/ 	.byte	0x03, 0x19
        /*006e*/ 	.short	0x0018


	//----- nvinfo : EIATTR_PARAM_CBANK
	.align		4
        /*0070*/ 	.byte	0x04, 0x0a
        /*0072*/ 	.short	(.L_21 - .L_20)
	.align		4
.L_20:
        /*0074*/ 	.word	index@(.nv.constant0._Z10elu_kernelPKfPfif)
        /*0078*/ 	.short	0x0380
        /*007a*/ 	.short	0x0018


	//----- nvinfo : EIATTR_SW_WAR
	.align		4
.L_21:
        /*007c*/ 	.byte	0x04, 0x36
        /*007e*/ 	.short	(.L_23 - .L_22)
.L_22:
        /*0080*/ 	.word	0x00000008
.L_23:


//--------------------- .nv.callgraph             --------------------------
	.section	.nv.callgraph,"",@"SHT_CUDA_CALLGRAPH"
	.align	4
	.sectionentsize	8
	.align		4
        /*0000*/ 	.word	0x00000000
	.align		4
        /*0004*/ 	.word	0xffffffff
	.align		4
        /*0008*/ 	.word	0x00000000
	.align		4
        /*000c*/ 	.word	0xfffffffe
	.align		4
        /*0010*/ 	.word	0x00000000
	.align		4
        /*0014*/ 	.word	0xfffffffd
	.align		4
        /*0018*/ 	.word	0x00000000
	.align		4
        /*001c*/ 	.word	0xfffffffc


//--------------------- .text._Z10elu_kernelPKfPfif --------------------------
	.section	.text._Z10elu_kernelPKfPfif,"ax",@progbits
	.align	128
        .global         _Z10elu_kernelPKfPfif
        .type           _Z10elu_kernelPKfPfif,@function
        .size           _Z10elu_kernelPKfPfif,(.L_x_3 - _Z10elu_kernelPKfPfif)
        .other          _Z10elu_kernelPKfPfif,@"STO_CUDA_ENTRY STV_DEFAULT"
_Z10elu_kernelPKfPfif:
.text._Z10elu_kernelPKfPfif:
[----:B------:R-:W-:Y:S01]  /*0000*/  LDC R1, c[0x0][0x37c] ;  /* 0x0000df00ff017b82 */ /* 0x000fe20000000800 */
[----:B------:R-:W0:Y:S07]  /*0010*/  S2R R0, SR_TID.X ;  /* 0x0000000000007919 */ /* 0x000e2e0000002100 */
[----:B------:R-:W0:Y:S01]  /*0020*/  S2UR UR4, SR_CTAID.X ;  /* 0x00000000000479c3 */ /* 0x000e220000002500 */
[----:B------:R-:W1:Y:S07]  /*0030*/  LDCU UR5, c[0x0][0x390] ;  /* 0x00007200ff0577ac */ /* 0x000e6e0008000800 */
[----:B------:R-:W0:Y:S02]  /*0040*/  LDC R7, c[0x0][0x360] ;  /* 0x0000d800ff077b82 */ /* 0x000e240000000800 */
[----:B0-----:R-:W-:-:S05]  /*0050*/  IMAD R7, R7, UR4, R0 ;  /* 0x0000000407077c24 */ /* 0x001fca000f8e0200 */
[----:B-1----:R-:W-:-:S13]  /*0060*/  ISETP.GE.AND P0, PT, R7, UR5, PT ;  /* 0x0000000507007c0c */ /* 0x002fda000bf06270 */
[----:B------:R-:W-:Y:S05]  /*0070*/  @P0 EXIT ;  /* 0x000000000000094d */ /* 0x000fea0003800000 */
[----:B------:R-:W0:Y:S01]  /*0080*/  LDC.64 R2, c[0x0][0x380] ;  /* 0x0000e000ff027b82 */ /* 0x000e220000000a00 */
[----:B------:R-:W1:Y:S07]  /*0090*/  LDCU.64 UR4, c[0x0][0x358] ;  /* 0x00006b00ff0477ac */ /* 0x000e6e0008000a00 */
[----:B------:R-:W2:Y:S01]  /*00a0*/  LDC.64 R4, c[0x0][0x388] ;  /* 0x0000e200ff047b82 */ /* 0x000ea20000000a00 */
[----:B0-----:R-:W-:-:S06]  /*00b0*/  IMAD.WIDE R2, R7, 0x4, R2 ;  /* 0x0000000407027825 */ /* 0x001fcc00078e0202 */
[----:B-1----:R-:W3:Y:S01]  /*00c0*/  LDG.E R3, desc[UR4][R2.64] ;  /* 0x0000000402037981 */ /* 0x002ee2000c1e1900 */
[----:B------:R-:W-:Y:S01]  /*00d0*/  BSSY.RECONVERGENT B0, `(.L_x_0) ;  /* 0x0000010000007945 */ /* 0x000fe20003800200 */
[----:B--2---:R-:W-:Y:S01]  /*00e0*/  IMAD.WIDE R4, R7, 0x4, R4 ;  /* 0x0000000407047825 */ /* 0x004fe200078e0204 */
[----:B---3--:R-:W-:-:S13]  /*00f0*/  FSETP.GT.AND P0, PT, R3, RZ, PT ;  /* 0x000000ff0300720b */ /* 0x008fda0003f04000 */
[----:B------:R-:W-:Y:S05]  /*0100*/  @P0 BRA `(.L_x_1) ;  /* 0x0000000000300947 */ /* 0x000fea0003800000 */
[----:B------:R-:W-:Y:S01]  /*0110*/  HFMA2 R0, -RZ, RZ, 0.96630859375, -0.0022525787353515625 ;  /* 0x3bbb989dff007431 */ /* 0x000fe200000001ff */
[----:B------:R-:W-:Y:S01]  /*0120*/  MOV R7, 0x437c0000 ;  /* 0x437c000000077802 */ /* 0x000fe20000000f00 */
[----:B------:R-:W0:Y:S03]  /*0130*/  LDCU UR6, c[0x0][0x394] ;  /* 0x00007280ff0677ac */ /* 0x000e260008000800 */
[----:B------:R-:W-:-:S04]  /*0140*/  FFMA.SAT R0, R3, R0, 0.5 ;  /* 0x3f00000003007423 */ /* 0x000fc80000002000 */
[----:B------:R-:W-:-:S04]  /*0150*/  FFMA.RM R0, R0, R7, 12582913 ;  /* 0x4b40000100007423 */ /* 0x000fc80000004007 */
[C---:B------:R-:W-:Y:S01]  /*0160*/  FADD R2, R0.reuse, -12583039 ;  /* 0xcb40007f00027421 */ /* 0x040fe20000000000 */
[----:B------:R-:W-:-:S03]  /*0170*/  SHF.L.U32 R0, R0, 0x17, RZ ;  /* 0x0000001700007819 */ /* 0x000fc600000006ff */
[----:B------:R-:W-:-:S04]  /*0180*/  FFMA R2, R3, 1.4426950216293334961, -R2 ;  /* 0x3fb8aa3b03027823 */ /* 0x000fc80000000802 */
[----:B------:R-:W-:-:S04]  /*0190*/  FFMA R2, R3, 1.925963033500011079e-08, R2 ;  /* 0x32a5706003027823 */ /* 0x000fc80000000002 */
[----:B------:R-:W1:Y:S02]  /*01a0*/  MUFU.EX2 R3, R2 ;  /* 0x0000000200037308 */ /* 0x000e640000000800 */
[----:B-1----:R-:W-:-:S04]  /*01b0*/  FFMA R3, R0, R3, -1 ;  /* 0xbf80000000037423 */ /* 0x002fc80000000003 */
[----:B0-----:R-:W-:-:S07]  /*01c0*/  FMUL R3, R3, UR6 ;  /* 0x0000000603037c20 */ /* 0x001fce0008400000 */
.L_x_1:
[----:B------:R-:W-:Y:S05]  /*01d0*/  BSYNC.RECONVERGENT B0 ;  /* 0x0000000000007941 */ /* 0x000fea0003800200 */
.L_x_0:
[----:B------:R-:W-:Y:S01]  /*01e0*/  STG.E desc[UR4][R4.64], R3 ;  /* 0x0000000304007986 */ /* 0x000fe2000c101904 */
[----:B------:R-:W-:Y:S05]  /*01f0*/  EXIT ;  /* 0x000000000000794d */ /* 0x000fea0003800000 */
.L_x_2:
[----:B------:R-:W-:-:S00]  /*0200*/  BRA `(.L_x_2) ;  /* 0xfffffffc00fc7947 */ /* 0x000fc0000383ffff */
[----:B------:R-:W-:-:S00]  /*0210*/  NOP ;  /* 0x0000000000007918 */ /* 0x000fc00000000000 */
        /* <DEDUP_REMOVED lines=14> */
.L_x_3:


//--------------------- .nv.shared.reserved.0     --------------------------
	.section	.nv.shared.reserved.0,"aw",@nobits
	.weak		__nv_reservedSMEM_offset_0_alias
	.size		__nv_reservedSMEM_offset_0_alias, 0, 64
	.other		__nv_reservedSMEM_offset_0_alias,@"STO_CUDA_RESERVED_SHARED STV_DEFAULT"
__nv_reservedSMEM_offset_0_alias:
	.zero		0
	.zero		64


//--------------------- .nv.constant0._Z10elu_kernelPKfPfif --------------------------
	.section	.nv.constant0._Z10elu_kernelPKfPfif,"a",@progbits
	.sectionflags	@""
	.align	4
.nv.constant0._Z10elu_kernelPKfPfif:
	.zero		920


//--------------------- SYMBOLS --------------------------

	.type		.nv.reservedSmem.offset0,@object
	.size		.nv.reservedSmem.offset0,0x4
